	.headerflags	@"EF_CUDA_TEXMODE_UNIFIED EF_CUDA_64BIT_ADDRESS EF_CUDA_ACCELERATORS EF_CUDA_SM90 EF_CUDA_VIRTUAL_SM(EF_CUDA_SM90)"
	.elftype	@"ET_EXEC"


//--------------------- .nv.info                  --------------------------
	.section	.nv.info,"",@"SHT_CUDA_INFO"
	.align	4


	//----- nvinfo : EIATTR_REGCOUNT
	.align		4
        /*0000*/ 	.byte	0x04, 0x2f
        /*0002*/ 	.short	(.L_1 - .L_0)
	.align		4
.L_0:
        /*0004*/ 	.word	index@(triton_poi_fused_convolution_24)
        /*0008*/ 	.word	0x0000000c


	//----- nvinfo : EIATTR_MIN_STACK_SIZE
	.align		4
.L_1:
        /*000c*/ 	.byte	0x04, 0x12
        /*000e*/ 	.short	(.L_3 - .L_2)
	.align		4
.L_2:
        /*0010*/ 	.word	index@(triton_poi_fused_convolution_24)
        /*0014*/ 	.word	0x00000000


	//----- nvinfo : EIATTR_FRAME_SIZE
	.align		4
.L_3:
        /*0018*/ 	.byte	0x04, 0x11
        /*001a*/ 	.short	(.L_5 - .L_4)
	.align		4
.L_4:
        /*001c*/ 	.word	index@(triton_poi_fused_convolution_24)
        /*0020*/ 	.word	0x00000000


	//----- nvinfo : EIATTR_MIN_STACK_SIZE
	.align		4
.L_5:
        /*0024*/ 	.byte	0x04, 0x12
        /*0026*/ 	.short	(.L_7 - .L_6)
	.align		4
.L_6:
        /*0028*/ 	.word	index@(triton_poi_fused_convolution_24)
        /*002c*/ 	.word	0x00000000
.L_7:


//--------------------- .nv.info.triton_poi_fused_convolution_24 --------------------------
	.section	.nv.info.triton_poi_fused_convolution_24,"",@"SHT_CUDA_INFO"
	.sectionflags	@""
	.align	4


	//----- nvinfo : EIATTR_CUDA_API_VERSION
	.align		4
        /*0000*/ 	.byte	0x04, 0x37
        /*0002*/ 	.short	(.L_9 - .L_8)
.L_8:
        /*0004*/ 	.word	0x0000007c


	//----- nvinfo : EIATTR_KPARAM_INFO
	.align		4
.L_9:
        /*0008*/ 	.byte	0x04, 0x17
        /*000a*/ 	.short	(.L_11 - .L_10)
.L_10:
        /*000c*/ 	.word	0x00000000
        /*0010*/ 	.short	0x0002
        /*0012*/ 	.short	0x0010
        /*0014*/ 	.byte	0x00, 0xf0, 0x11, 0x00


	//----- nvinfo : EIATTR_KPARAM_INFO
	.align		4
.L_11:
        /*0018*/ 	.byte	0x04, 0x17
        /*001a*/ 	.short	(.L_13 - .L_12)
.L_12:
        /*001c*/ 	.word	0x00000000
        /*0020*/ 	.short	0x0001
        /*0022*/ 	.short	0x0008
        /*0024*/ 	.byte	0x00, 0xf4, 0x21, 0x00


	//----- nvinfo : EIATTR_KPARAM_INFO
	.align		4
.L_13:
        /*0028*/ 	.byte	0x04, 0x17
        /*002a*/ 	.short	(.L_15 - .L_14)
.L_14:
        /*002c*/ 	.word	0x00000000
        /*0030*/ 	.short	0x0000
        /*0032*/ 	.short	0x0000
        /*0034*/ 	.byte	0x00, 0xf4, 0x21, 0x00


	//----- nvinfo : EIATTR_SPARSE_MMA_MASK
	.align		4
.L_15:
        /*0038*/ 	.byte	0x03, 0x50
        /*003a*/ 	.short	0x0000


	//----- nvinfo : EIATTR_MAXREG_COUNT
	.align		4
        /*003c*/ 	.byte	0x03, 0x1b
        /*003e*/ 	.short	0x00ff


	//----- nvinfo : EIATTR_EXIT_INSTR_OFFSETS
	.align		4
        /*0040*/ 	.byte	0x04, 0x1c
        /*0042*/ 	.short	(.L_17 - .L_16)


	//   ....[0]....
.L_16:
        /*0044*/ 	.word	0x00000130


	//----- nvinfo : EIATTR_REQNTID
	.align		4
.L_17:
        /*0048*/ 	.byte	0x04, 0x10
        /*004a*/ 	.short	(.L_19 - .L_18)
.L_18:
        /*004c*/ 	.word	0x00000080
        /*0050*/ 	.word	0x00000001
        /*0054*/ 	.word	0x00000001


	//----- nvinfo : EIATTR_CBANK_PARAM_SIZE
	.align		4
.L_19:
        /*0058*/ 	.byte	0x03, 0x19
        /*005a*/ 	.short	0x0014


	//----- nvinfo : EIATTR_PARAM_CBANK
	.align		4
        /*005c*/ 	.byte	0x04, 0x0a
        /*005e*/ 	.short	(.L_21 - .L_20)
	.align		4
.L_20:
        /*0060*/ 	.word	index@(.nv.constant0.triton_poi_fused_convolution_24)
        /*0064*/ 	.short	0x0210
        /*0066*/ 	.short	0x0014


	//----- nvinfo : EIATTR_SW_WAR
	.align		4
.L_21:
        /*0068*/ 	.byte	0x04, 0x36
        /*006a*/ 	.short	(.L_23 - .L_22)
.L_22:
        /*006c*/ 	.word	0x00000008
.L_23:


//--------------------- .nv.callgraph             --------------------------
	.section	.nv.callgraph,"",@"SHT_CUDA_CALLGRAPH"
	.align	4
	.sectionentsize	8
	.align		4
        /*0000*/ 	.word	0x00000000
	.align		4
        /*0004*/ 	.word	0xffffffff
	.align		4
        /*0008*/ 	.word	0x00000000
	.align		4
        /*000c*/ 	.word	0xfffffffe
	.align		4
        /*0010*/ 	.word	0x00000000
	.align		4
        /*0014*/ 	.word	0xfffffffd
	.align		4
        /*0018*/ 	.word	0x00000000
	.align		4
        /*001c*/ 	.word	0xfffffffc


//--------------------- .text.triton_poi_fused_convolution_24 --------------------------
	.section	.text.triton_poi_fused_convolution_24,"ax",@progbits
	.align	128
        .global         triton_poi_fused_convolution_24
        .type           triton_poi_fused_convolution_24,@function
        .size           triton_poi_fused_convolution_24,(.L_x_1 - triton_poi_fused_convolution_24)
        .other          triton_poi_fused_convolution_24,@"STO_CUDA_ENTRY STV_DEFAULT"
triton_poi_fused_convolution_24:
.text.triton_poi_fused_convolution_24:
[----:B------:R-:W-:Y:S01]  /*0000*/  LDC R1, c[0x0][0x28] ;  /* 0x00000a00ff017b82 */ /* 0x000fe20000000800 */
[----:B------:R-:W1:Y:S07]  /*0010*/  S2R R0, SR_TID.X ;  /* 0x0000000000007919 */ /* 0x000e6e0000002100 */
[----:B------:R-:W2:Y:S01]  /*0020*/  LDC.64 R4, c[0x0][0x218] ;  /* 0x00008600ff047b82 */ /* 0x000ea20000000a00 */
[----:B------:R-:W-:Y:S01]  /*0030*/  ULDC.64 UR4, c[0x0][0x208] ;  /* 0x0000820000047ab9 */ /* 0x000fe20000000a00 */
[----:B------:R-:W3:Y:S06]  /*0040*/  S2R R7, SR_CTAID.X ;  /* 0x0000000000077919 */ /* 0x000eec0000002500 */
[----:B------:R-:W4:Y:S01]  /*0050*/  LDC.64 R2, c[0x0][0x210] ;  /* 0x00008400ff027b82 */ /* 0x000f220000000a00 */
[----:B-1----:R-:W-:-:S02]  /*0060*/  LOP3.LUT R0, R0, 0x7f, RZ, 0xc0, !PT ;  /* 0x0000007f00007812 */ /* 0x002fc400078ec0ff */
[----:B---3--:R-:W-:-:S03]  /*0070*/  SHF.R.S32.HI R6, RZ, 0x18, R7 ;  /* 0x00000018ff067819 */ /* 0x008fc60000011407 */
[----:B------:R-:W-:Y:S01]  /*0080*/  IMAD R7, R7, 0x80, R0 ;  /* 0x0000008007077824 */ /* 0x000fe200078e0200 */
[----:B------:R-:W-:-:S03]  /*0090*/  SGXT R0, R6, 0x1 ;  /* 0x000000010600781a */ /* 0x000fc60000000200 */
[----:B----4-:R-:W-:Y:S01]  /*00a0*/  IMAD.WIDE R2, R7, 0x4, R2 ;  /* 0x0000000407027825 */ /* 0x010fe200078e0202 */
[----:B------:R-:W-:-:S04]  /*00b0*/  LEA.HI R0, R0, R7, RZ, 0x4 ;  /* 0x0000000700007211 */ /* 0x000fc800078f20ff */
[----:B------:R-:W-:-:S05]  /*00c0*/  LOP3.LUT R0, R0, 0xfffffff0, RZ, 0xc0, !PT ;  /* 0xfffffff000007812 */ /* 0x000fca00078ec0ff */
[----:B------:R-:W-:Y:S02]  /*00d0*/  IMAD.IADD R9, R7, 0x1, -R0 ;  /* 0x0000000107097824 */ /* 0x000fe400078e0a00 */
[----:B------:R-:W3:Y:S02]  /*00e0*/  LDG.E R0, desc[UR4][R2.64] ;  /* 0x0000000402007981 */ /* 0x000ee4000c1e1900 */
[----:B--2---:R-:W-:-:S06]  /*00f0*/  IMAD.WIDE R4, R9, 0x4, R4 ;  /* 0x0000000409047825 */ /* 0x004fcc00078e0204 */
[----:B------:R-:W3:Y:S02]  /*0100*/  LDG.E.EL R5, desc[UR4][R4.64] ;  /* 0x0000000404057981 */ /* 0x000ee4000c2e1900 */
[----:B---3--:R-:W-:-:S05]  /*0110*/  FADD R7, R0, R5 ;  /* 0x0000000500077221 */ /* 0x008fca0000000000 */
[----:B------:R-:W-:Y:S01]  /*0120*/  STG.E desc[UR4][R2.64], R7 ;  /* 0x0000000702007986 */ /* 0x000fe2000c101904 */
[----:B------:R-:W-:Y:S05]  /*0130*/  EXIT ;  /* 0x000000000000794d */ /* 0x000fea0003800000 */
.L_x_0:
[----:B------:R-:W-:-:S00]  /*0140*/  BRA `(.L_x_0) ;  /* 0xfffffffc00fc7947 */ /* 0x000fc0000383ffff */
[----:B------:R-:W-:-:S00]  /*0150*/  NOP ;  /* 0x0000000000007918 */ /* 0x000fc00000000000 */
        /* <DEDUP_REMOVED lines=10> */
.L_x_1:


//--------------------- .nv.constant0.triton_poi_fused_convolution_24 --------------------------
	.section	.nv.constant0.triton_poi_fused_convolution_24,"a",@progbits
	.sectionflags	@""
	.align	4
.nv.constant0.triton_poi_fused_convolution_24:
	.zero		548
